//
// Generated by NVIDIA NVVM Compiler
//
// Compiler Build ID: CL-36424714
// Cuda compilation tools, release 13.0, V13.0.88
// Based on NVVM 20.0.0
//

.version 9.0
.target sm_100
.address_size 64

	// .globl	_Z22calculateFitnessKernelPiS_S_ii

.visible .entry _Z22calculateFitnessKernelPiS_S_ii(
	.param .u64 .ptr .align 1 _Z22calculateFitnessKernelPiS_S_ii_param_0,
	.param .u64 .ptr .align 1 _Z22calculateFitnessKernelPiS_S_ii_param_1,
	.param .u64 .ptr .align 1 _Z22calculateFitnessKernelPiS_S_ii_param_2,
	.param .u32 _Z22calculateFitnessKernelPiS_S_ii_param_3,
	.param .u32 _Z22calculateFitnessKernelPiS_S_ii_param_4
)
{
	.reg .pred 	%p<41>;
	.reg .b32 	%r<178>;
	.reg .b64 	%rd<45>;

	ld.param.u64 	%rd18, [_Z22calculateFitnessKernelPiS_S_ii_param_0];
	ld.param.u64 	%rd16, [_Z22calculateFitnessKernelPiS_S_ii_param_1];
	ld.param.u64 	%rd17, [_Z22calculateFitnessKernelPiS_S_ii_param_2];
	ld.param.u32 	%r73, [_Z22calculateFitnessKernelPiS_S_ii_param_3];
	ld.param.u32 	%r74, [_Z22calculateFitnessKernelPiS_S_ii_param_4];
	cvta.to.global.u64 	%rd1, %rd18;
	mov.u32 	%r75, %ctaid.x;
	mov.u32 	%r76, %ntid.x;
	mov.u32 	%r77, %tid.x;
	mad.lo.s32 	%r1, %r75, %r76, %r77;
	setp.ge.s32 	%p1, %r1, %r74;
	@%p1 bra 	$L__BB0_46;
	setp.lt.s32 	%p2, %r73, 1;
	mov.b32 	%r176, 0;
	@%p2 bra 	$L__BB0_45;
	cvta.to.global.u64 	%rd19, %rd16;
	mul.lo.s32 	%r80, %r73, %r1;
	mul.wide.s32 	%rd20, %r80, 4;
	add.s64 	%rd2, %rd19, %rd20;
	and.b32  	%r2, %r73, 7;
	add.s32 	%r3, %r2, -1;
	and.b32  	%r4, %r73, 3;
	and.b32  	%r5, %r73, 2147483640;
	and.b32  	%r6, %r73, 1;
	neg.s32 	%r7, %r5;
	add.s64 	%rd3, %rd1, 16;
	add.s64 	%rd4, %rd2, 16;
	mov.b32 	%r148, 0;
	mov.u32 	%r176, %r148;
$L__BB0_3:
	setp.lt.u32 	%p3, %r73, 8;
	mul.lo.s32 	%r10, %r148, %r73;
	mul.wide.u32 	%rd21, %r148, 4;
	add.s64 	%rd5, %rd2, %rd21;
	mov.b32 	%r168, 0;
	@%p3 bra 	$L__BB0_22;
	mul.wide.u32 	%rd22, %r10, 4;
	add.s64 	%rd44, %rd3, %rd22;
	mov.u64 	%rd43, %rd4;
	mov.u32 	%r150, %r7;
$L__BB0_5:
	.pragma "nounroll";
	ld.global.u32 	%r84, [%rd44+-16];
	setp.eq.s32 	%p4, %r84, 0;
	mov.b32 	%r152, 0;
	@%p4 bra 	$L__BB0_7;
	ld.global.u32 	%r85, [%rd5];
	ld.global.u32 	%r86, [%rd43+-16];
	setp.eq.s32 	%p5, %r85, %r86;
	selp.u32 	%r152, 1, 0, %p5;
$L__BB0_7:
	add.s32 	%r15, %r152, %r176;
	ld.global.u32 	%r88, [%rd44+-12];
	setp.eq.s32 	%p6, %r88, 0;
	mov.b32 	%r153, 0;
	@%p6 bra 	$L__BB0_9;
	ld.global.u32 	%r89, [%rd5];
	ld.global.u32 	%r90, [%rd43+-12];
	setp.eq.s32 	%p7, %r89, %r90;
	selp.u32 	%r153, 1, 0, %p7;
$L__BB0_9:
	add.s32 	%r18, %r153, %r15;
	ld.global.u32 	%r92, [%rd44+-8];
	setp.eq.s32 	%p8, %r92, 0;
	mov.b32 	%r154, 0;
	@%p8 bra 	$L__BB0_11;
	ld.global.u32 	%r93, [%rd5];
	ld.global.u32 	%r94, [%rd43+-8];
	setp.eq.s32 	%p9, %r93, %r94;
	selp.u32 	%r154, 1, 0, %p9;
$L__BB0_11:
	add.s32 	%r21, %r154, %r18;
	ld.global.u32 	%r96, [%rd44+-4];
	setp.eq.s32 	%p10, %r96, 0;
	mov.b32 	%r155, 0;
	@%p10 bra 	$L__BB0_13;
	ld.global.u32 	%r97, [%rd5];
	ld.global.u32 	%r98, [%rd43+-4];
	setp.eq.s32 	%p11, %r97, %r98;
	selp.u32 	%r155, 1, 0, %p11;
$L__BB0_13:
	add.s32 	%r24, %r155, %r21;
	ld.global.u32 	%r100, [%rd44];
	setp.eq.s32 	%p12, %r100, 0;
	mov.b32 	%r156, 0;
	@%p12 bra 	$L__BB0_15;
	ld.global.u32 	%r101, [%rd5];
	ld.global.u32 	%r102, [%rd43];
	setp.eq.s32 	%p13, %r101, %r102;
	selp.u32 	%r156, 1, 0, %p13;
$L__BB0_15:
	add.s32 	%r27, %r156, %r24;
	ld.global.u32 	%r104, [%rd44+4];
	setp.eq.s32 	%p14, %r104, 0;
	mov.b32 	%r157, 0;
	@%p14 bra 	$L__BB0_17;
	ld.global.u32 	%r105, [%rd5];
	ld.global.u32 	%r106, [%rd43+4];
	setp.eq.s32 	%p15, %r105, %r106;
	selp.u32 	%r157, 1, 0, %p15;
$L__BB0_17:
	add.s32 	%r30, %r157, %r27;
	ld.global.u32 	%r108, [%rd44+8];
	setp.eq.s32 	%p16, %r108, 0;
	mov.b32 	%r158, 0;
	@%p16 bra 	$L__BB0_19;
	ld.global.u32 	%r109, [%rd5];
	ld.global.u32 	%r110, [%rd43+8];
	setp.eq.s32 	%p17, %r109, %r110;
	selp.u32 	%r158, 1, 0, %p17;
$L__BB0_19:
	add.s32 	%r33, %r158, %r30;
	ld.global.u32 	%r112, [%rd44+12];
	setp.eq.s32 	%p18, %r112, 0;
	mov.b32 	%r159, 0;
	@%p18 bra 	$L__BB0_21;
	ld.global.u32 	%r113, [%rd5];
	ld.global.u32 	%r114, [%rd43+12];
	setp.eq.s32 	%p19, %r113, %r114;
	selp.u32 	%r159, 1, 0, %p19;
$L__BB0_21:
	add.s32 	%r176, %r159, %r33;
	add.s32 	%r150, %r150, 8;
	add.s64 	%rd44, %rd44, 32;
	add.s64 	%rd43, %rd43, 32;
	setp.ne.s32 	%p20, %r150, 0;
	mov.u32 	%r168, %r5;
	@%p20 bra 	$L__BB0_5;
$L__BB0_22:
	setp.eq.s32 	%p21, %r2, 0;
	@%p21 bra 	$L__BB0_44;
	setp.lt.u32 	%p22, %r3, 3;
	@%p22 bra 	$L__BB0_33;
	add.s32 	%r117, %r168, %r10;
	mul.wide.u32 	%rd23, %r117, 4;
	add.s64 	%rd24, %rd1, %rd23;
	ld.global.u32 	%r118, [%rd24];
	setp.eq.s32 	%p23, %r118, 0;
	cvt.u64.u32 	%rd11, %r168;
	mul.wide.u32 	%rd25, %r168, 4;
	add.s64 	%rd12, %rd2, %rd25;
	mov.b32 	%r163, 0;
	@%p23 bra 	$L__BB0_26;
	ld.global.u32 	%r119, [%rd5];
	ld.global.u32 	%r120, [%rd12];
	setp.eq.s32 	%p24, %r119, %r120;
	selp.u32 	%r163, 1, 0, %p24;
$L__BB0_26:
	add.s32 	%r43, %r163, %r176;
	cvt.u64.u32 	%rd26, %r10;
	add.s64 	%rd27, %rd11, %rd26;
	shl.b64 	%rd28, %rd27, 2;
	add.s64 	%rd13, %rd1, %rd28;
	ld.global.u32 	%r122, [%rd13+4];
	setp.eq.s32 	%p25, %r122, 0;
	mov.b32 	%r164, 0;
	@%p25 bra 	$L__BB0_28;
	ld.global.u32 	%r123, [%rd5];
	ld.global.u32 	%r124, [%rd12+4];
	setp.eq.s32 	%p26, %r123, %r124;
	selp.u32 	%r164, 1, 0, %p26;
$L__BB0_28:
	add.s32 	%r46, %r164, %r43;
	ld.global.u32 	%r126, [%rd13+8];
	setp.eq.s32 	%p27, %r126, 0;
	mov.b32 	%r165, 0;
	@%p27 bra 	$L__BB0_30;
	ld.global.u32 	%r127, [%rd5];
	ld.global.u32 	%r128, [%rd12+8];
	setp.eq.s32 	%p28, %r127, %r128;
	selp.u32 	%r165, 1, 0, %p28;
$L__BB0_30:
	add.s32 	%r49, %r165, %r46;
	ld.global.u32 	%r130, [%rd13+12];
	setp.eq.s32 	%p29, %r130, 0;
	mov.b32 	%r166, 0;
	@%p29 bra 	$L__BB0_32;
	ld.global.u32 	%r131, [%rd5];
	ld.global.u32 	%r132, [%rd12+12];
	setp.eq.s32 	%p30, %r131, %r132;
	selp.u32 	%r166, 1, 0, %p30;
$L__BB0_32:
	add.s32 	%r176, %r166, %r49;
	add.s32 	%r168, %r168, 4;
$L__BB0_33:
	setp.eq.s32 	%p31, %r4, 0;
	@%p31 bra 	$L__BB0_44;
	setp.eq.s32 	%p32, %r4, 1;
	@%p32 bra 	$L__BB0_40;
	add.s32 	%r135, %r168, %r10;
	mul.wide.u32 	%rd29, %r135, 4;
	add.s64 	%rd30, %rd1, %rd29;
	ld.global.u32 	%r136, [%rd30];
	setp.eq.s32 	%p33, %r136, 0;
	cvt.u64.u32 	%rd14, %r168;
	mul.wide.u32 	%rd31, %r168, 4;
	add.s64 	%rd15, %rd2, %rd31;
	mov.b32 	%r170, 0;
	@%p33 bra 	$L__BB0_37;
	ld.global.u32 	%r137, [%rd5];
	ld.global.u32 	%r138, [%rd15];
	setp.eq.s32 	%p34, %r137, %r138;
	selp.u32 	%r170, 1, 0, %p34;
$L__BB0_37:
	add.s32 	%r59, %r170, %r176;
	cvt.u64.u32 	%rd32, %r10;
	add.s64 	%rd33, %rd14, %rd32;
	shl.b64 	%rd34, %rd33, 2;
	add.s64 	%rd35, %rd1, %rd34;
	ld.global.u32 	%r140, [%rd35+4];
	setp.eq.s32 	%p35, %r140, 0;
	mov.b32 	%r171, 0;
	@%p35 bra 	$L__BB0_39;
	ld.global.u32 	%r141, [%rd5];
	ld.global.u32 	%r142, [%rd15+4];
	setp.eq.s32 	%p36, %r141, %r142;
	selp.u32 	%r171, 1, 0, %p36;
$L__BB0_39:
	add.s32 	%r176, %r171, %r59;
	add.s32 	%r168, %r168, 2;
$L__BB0_40:
	setp.eq.s32 	%p37, %r6, 0;
	@%p37 bra 	$L__BB0_44;
	add.s32 	%r144, %r168, %r10;
	mul.wide.u32 	%rd36, %r144, 4;
	add.s64 	%rd37, %rd1, %rd36;
	ld.global.u32 	%r145, [%rd37];
	setp.eq.s32 	%p38, %r145, 0;
	mov.b32 	%r175, 0;
	@%p38 bra 	$L__BB0_43;
	ld.global.u32 	%r146, [%rd5];
	mul.wide.u32 	%rd38, %r168, 4;
	add.s64 	%rd39, %rd2, %rd38;
	ld.global.u32 	%r147, [%rd39];
	setp.eq.s32 	%p39, %r146, %r147;
	selp.u32 	%r175, 1, 0, %p39;
$L__BB0_43:
	add.s32 	%r176, %r175, %r176;
$L__BB0_44:
	add.s32 	%r148, %r148, 1;
	setp.ne.s32 	%p40, %r148, %r73;
	@%p40 bra 	$L__BB0_3;
$L__BB0_45:
	cvta.to.global.u64 	%rd40, %rd17;
	mul.wide.s32 	%rd41, %r1, 4;
	add.s64 	%rd42, %rd40, %rd41;
	st.global.u32 	[%rd42], %r176;
$L__BB0_46:
	ret;

}


// ===== COMPILED SASS (sm_100) =====

	.target	sm_100

	.elftype	@"ET_EXEC"


//--------------------- .note.nv.tkinfo           --------------------------
	.section	.note.nv.tkinfo,"",@"SHT_NOTE"
	.sectionflags	@"SHF_NOTE_NV_TKINFO"
	.tkinfo
        /*0018*/ 	.word	0x00000002
        /*0030*/ 	.string	""
        /*0030*/ 	.string	"ptxas"
        /*0030*/ 	.string	"Cuda compilation tools, release 13.0, V13.0.88"
        /*0030*/ 	.string	"Build cuda_13.0.r13.0/compiler.36424714_0"
        /*0030*/ 	.string	"-arch sm_100 -m 64 "



//--------------------- .note.nv.cuinfo           --------------------------
	.section	.note.nv.cuinfo,"",@"SHT_NOTE"
	.sectionflags	@"SHF_NOTE_NV_CUINFO"
        /*0018*/ 	.short	0x0002
        /*001a*/ 	.short	0x0064
        /*001c*/ 	.short	0x0082
	.zero		2


//--------------------- .nv.info                  --------------------------
	.section	.nv.info,"",@"SHT_CUDA_INFO"
	.align	4


	//----- nvinfo : EIATTR_REGCOUNT
	.align		4
        /*0000*/ 	.byte	0x04, 0x2f
        /*0002*/ 	.short	(.L_1 - .L_0)
	.align		4
.L_0:
        /*0004*/ 	.word	index@(_Z22calculateFitnessKernelPiS_S_ii)
        /*0008*/ 	.word	0x0000001d


	//----- nvinfo : EIATTR_FRAME_SIZE
	.align		4
.L_1:
        /*000c*/ 	.byte	0x04, 0x11
        /*000e*/ 	.short	(.L_3 - .L_2)
	.align		4
.L_2:
        /*0010*/ 	.word	index@(_Z22calculateFitnessKernelPiS_S_ii)
        /*0014*/ 	.word	0x00000000


	//----- nvinfo : EIATTR_MIN_STACK_SIZE
	.align		4
.L_3:
        /*0018*/ 	.byte	0x04, 0x12
        /*001a*/ 	.short	(.L_5 - .L_4)
	.align		4
.L_4:
        /*001c*/ 	.word	index@(_Z22calculateFitnessKernelPiS_S_ii)
        /*0020*/ 	.word	0x00000000
.L_5:


//--------------------- .nv.compat                --------------------------
	.section	.nv.compat,"",@"SHT_CUDA_COMPAT_INFO"
	.align	4
        /*0000*/ 	.byte	0x02, 0x09, 0x00, 0x00, 0x02, 0x02, 0x01, 0x00, 0x02, 0x05, 0x05, 0x00, 0x03, 0x07, 0x01, 0x01
        /*0010*/ 	.byte	0x02, 0x03, 0x00, 0x00, 0x02, 0x06, 0x01, 0x00, 0x04, 0x0b, 0x08, 0x00, 0x09, 0x00, 0x00, 0x00
        /*0020*/ 	.byte	0x00, 0x00, 0x00, 0x00


//--------------------- .nv.info._Z22calculateFitnessKernelPiS_S_ii --------------------------
	.section	.nv.info._Z22calculateFitnessKernelPiS_S_ii,"",@"SHT_CUDA_INFO"
	.sectionflags	@""
	.align	4


	//----- nvinfo : EIATTR_CUDA_API_VERSION
	.align		4
        /*0000*/ 	.byte	0x04, 0x37
        /*0002*/ 	.short	(.L_7 - .L_6)
.L_6:
        /*0004*/ 	.word	0x00000082


	//----- nvinfo : EIATTR_KPARAM_INFO
	.align		4
.L_7:
        /*0008*/ 	.byte	0x04, 0x17
        /*000a*/ 	.short	(.L_9 - .L_8)
.L_8:
        /*000c*/ 	.word	0x00000000
        /*0010*/ 	.short	0x0004
        /*0012*/ 	.short	0x001c
        /*0014*/ 	.byte	0x00, 0xf0, 0x11, 0x00


	//----- nvinfo : EIATTR_KPARAM_INFO
	.align		4
.L_9:
        /*0018*/ 	.byte	0x04, 0x17
        /*001a*/ 	.short	(.L_11 - .L_10)
.L_10:
        /*001c*/ 	.word	0x00000000
        /*0020*/ 	.short	0x0003
        /*0022*/ 	.short	0x0018
        /*0024*/ 	.byte	0x00, 0xf0, 0x11, 0x00


	//----- nvinfo : EIATTR_KPARAM_INFO
	.align		4
.L_11:
        /*0028*/ 	.byte	0x04, 0x17
        /*002a*/ 	.short	(.L_13 - .L_12)
.L_12:
        /*002c*/ 	.word	0x00000000
        /*0030*/ 	.short	0x0002
        /*0032*/ 	.short	0x0010
        /*0034*/ 	.byte	0x00, 0xf5, 0x21, 0x00


	//----- nvinfo : EIATTR_KPARAM_INFO
	.align		4
.L_13:
        /*0038*/ 	.byte	0x04, 0x17
        /*003a*/ 	.short	(.L_15 - .L_14)
.L_14:
        /*003c*/ 	.word	0x00000000
        /*0040*/ 	.short	0x0001
        /*0042*/ 	.short	0x0008
        /*0044*/ 	.byte	0x00, 0xf5, 0x21, 0x00


	//----- nvinfo : EIATTR_KPARAM_INFO
	.align		4
.L_15:
        /*0048*/ 	.byte	0x04, 0x17
        /*004a*/ 	.short	(.L_17 - .L_16)
.L_16:
        /*004c*/ 	.word	0x00000000
        /*0050*/ 	.short	0x0000
        /*0052*/ 	.short	0x0000
        /*0054*/ 	.byte	0x00, 0xf5, 0x21, 0x00


	//----- nvinfo : EIATTR_SPARSE_MMA_MASK
	.align		4
.L_17:
        /*0058*/ 	.byte	0x03, 0x50
        /*005a*/ 	.short	0x0000


	//----- nvinfo : EIATTR_MAXREG_COUNT
	.align		4
        /*005c*/ 	.byte	0x03, 0x1b
        /*005e*/ 	.short	0x00ff


	//----- nvinfo : EIATTR_MERCURY_ISA_VERSION
	.align		4
        /*0060*/ 	.byte	0x03, 0x5f
        /*0062*/ 	.short	0x0101


	//----- nvinfo : EIATTR_VRC_CTA_INIT_COUNT
	.align		4
        /*0064*/ 	.byte	0x02, 0x4a
	.zero		1
	.zero		1


	//----- nvinfo : EIATTR_EXIT_INSTR_OFFSETS
	.align		4
        /*0068*/ 	.byte	0x04, 0x1c
        /*006a*/ 	.short	(.L_19 - .L_18)


	//   ....[0]....
.L_18:
        /*006c*/ 	.word	0x00000070


	//   ....[1]....
        /*0070*/ 	.word	0x00000ce0


	//----- nvinfo : EIATTR_CBANK_PARAM_SIZE
	.align		4
.L_19:
        /*0074*/ 	.byte	0x03, 0x19
        /*0076*/ 	.short	0x0020


	//----- nvinfo : EIATTR_PARAM_CBANK
	.align		4
        /*0078*/ 	.byte	0x04, 0x0a
        /*007a*/ 	.short	(.L_21 - .L_20)
	.align		4
.L_20:
        /*007c*/ 	.word	index@(.nv.constant0._Z22calculateFitnessKernelPiS_S_ii)
        /*0080*/ 	.short	0x0380
        /*0082*/ 	.short	0x0020


	//----- nvinfo : EIATTR_SW_WAR
	.align		4
.L_21:
        /*0084*/ 	.byte	0x04, 0x36
        /*0086*/ 	.short	(.L_23 - .L_22)
.L_22:
        /*0088*/ 	.word	0x00000008
.L_23:


//--------------------- .nv.callgraph             --------------------------
	.section	.nv.callgraph,"",@"SHT_CUDA_CALLGRAPH"
	.align	4
	.sectionentsize	8
	.align		4
        /*0000*/ 	.word	0x00000000
	.align		4
        /*0004*/ 	.word	0xffffffff
	.align		4
        /*0008*/ 	.word	0x00000000
	.align		4
        /*000c*/ 	.word	0xfffffffe
	.align		4
        /*0010*/ 	.word	0x00000000
	.align		4
        /*0014*/ 	.word	0xfffffffd
	.align		4
        /*0018*/ 	.word	0x00000000
	.align		4
        /*001c*/ 	.word	0xfffffffc


//--------------------- .text._Z22calculateFitnessKernelPiS_S_ii --------------------------
	.section	.text._Z22calculateFitnessKernelPiS_S_ii,"ax",@progbits
	.align	128
        .global         _Z22calculateFitnessKernelPiS_S_ii
        .type           _Z22calculateFitnessKernelPiS_S_ii,@function
        .size           _Z22calculateFitnessKernelPiS_S_ii,(.L_x_9 - _Z22calculateFitnessKernelPiS_S_ii)
        .other          _Z22calculateFitnessKernelPiS_S_ii,@"STO_CUDA_ENTRY STV_DEFAULT"
_Z22calculateFitnessKernelPiS_S_ii:
.text._Z22calculateFitnessKernelPiS_S_ii:
[----:B------:R-:W-:Y:S01]  /*0000*/  LDC R1, c[0x0][0x37c] ;  /* 0x0000df00ff017b82 */ /* 0x000fe20000000800 */
[----:B------:R-:W0:Y:S07]  /*0010*/  S2R R3, SR_TID.X ;  /* 0x0000000000037919 */ /* 0x000e2e0000002100 */
[----:B------:R-:W0:Y:S01]  /*0020*/  S2UR UR4, SR_CTAID.X ;  /* 0x00000000000479c3 */ /* 0x000e220000002500 */
[----:B------:R-:W1:Y:S07]  /*0030*/  LDCU UR5, c[0x0][0x39c] ;  /* 0x00007380ff0577ac */ /* 0x000e6e0008000800 */
[----:B------:R-:W0:Y:S02]  /*0040*/  LDC R0, c[0x0][0x360] ;  /* 0x0000d800ff007b82 */ /* 0x000e240000000800 */
[----:B0-----:R-:W-:-:S05]  /*0050*/  IMAD R0, R0, UR4, R3 ;  /* 0x0000000400007c24 */ /* 0x001fca000f8e0203 */
[----:B-1----:R-:W-:-:S13]  /*0060*/  ISETP.GE.AND P0, PT, R0, UR5, PT ;  /* 0x0000000500007c0c */ /* 0x002fda000bf06270 */
[----:B------:R-:W-:Y:S05]  /*0070*/  @P0 EXIT ;  /* 0x000000000000094d */ /* 0x000fea0003800000 */
[----:B------:R-:W0:Y:S01]  /*0080*/  LDCU UR4, c[0x0][0x398] ;  /* 0x00007300ff0477ac */ /* 0x000e220008000800 */
[----:B------:R-:W-:Y:S01]  /*0090*/  IMAD.MOV.U32 R14, RZ, RZ, RZ ;  /* 0x000000ffff0e7224 */ /* 0x000fe200078e00ff */
[----:B------:R-:W1:Y:S01]  /*00a0*/  LDCU.64 UR12, c[0x0][0x358] ;  /* 0x00006b00ff0c77ac */ /* 0x000e620008000a00 */
[----:B0-----:R-:W-:-:S09]  /*00b0*/  UISETP.GE.AND UP0, UPT, UR4, 0x1, UPT ;  /* 0x000000010400788c */ /* 0x001fd2000bf06270 */
[----:B-1----:R-:W-:Y:S05]  /*00c0*/  BRA.U !UP0, `(.L_x_0) ;  /* 0x0000000908f87547 */ /* 0x002fea000b800000 */
[----:B------:R-:W0:Y:S01]  /*00d0*/  LDC.64 R2, c[0x0][0x388] ;  /* 0x0000e200ff027b82 */ /* 0x000e220000000a00 */
[----:B------:R-:W1:Y:S01]  /*00e0*/  LDCU.64 UR6, c[0x0][0x380] ;  /* 0x00007000ff0677ac */ /* 0x000e620008000a00 */
[----:B------:R-:W-:Y:S02]  /*00f0*/  IMAD R5, R0, UR4, RZ ;  /* 0x0000000400057c24 */ /* 0x000fe4000f8e02ff */
[----:B------:R-:W-:Y:S01]  /*0100*/  IMAD.MOV.U32 R11, RZ, RZ, RZ ;  /* 0x000000ffff0b7224 */ /* 0x000fe200078e00ff */
[----:B------:R-:W-:Y:S01]  /*0110*/  ULOP3.LUT UR9, UR4, 0x7, URZ, 0xc0, !UPT ;  /* 0x0000000704097892 */ /* 0x000fe2000f8ec0ff */
[----:B------:R-:W-:Y:S01]  /*0120*/  IMAD.MOV.U32 R14, RZ, RZ, RZ ;  /* 0x000000ffff0e7224 */ /* 0x000fe200078e00ff */
[----:B------:R-:W-:Y:S02]  /*0130*/  ULOP3.LUT UR10, UR4, 0x7ffffff8, URZ, 0xc0, !UPT ;  /* 0x7ffffff8040a7892 */ /* 0x000fe4000f8ec0ff */
[----:B------:R-:W-:Y:S02]  /*0140*/  UIADD3 UR5, UPT, UPT, UR9, -0x1, URZ ;  /* 0xffffffff09057890 */ /* 0x000fe4000fffe0ff */
[----:B------:R-:W-:-:S02]  /*0150*/  ULOP3.LUT UR4, UR4, 0x3, URZ, 0xc0, !UPT ;  /* 0x0000000304047892 */ /* 0x000fc4000f8ec0ff */
[----:B------:R-:W-:Y:S02]  /*0160*/  UIADD3 UR8, UPT, UPT, -UR10, URZ, URZ ;  /* 0x000000ff0a087290 */ /* 0x000fe4000fffe1ff */
[----:B-1----:R-:W-:-:S04]  /*0170*/  UIADD3 UR6, UP0, UPT, UR6, 0x10, URZ ;  /* 0x0000001006067890 */ /* 0x002fc8000ff1e0ff */
[----:B------:R-:W-:Y:S01]  /*0180*/  UIADD3.X UR7, UPT, UPT, URZ, UR7, URZ, UP0, !UPT ;  /* 0x00000007ff077290 */ /* 0x000fe200087fe4ff */
[----:B0-----:R-:W-:Y:S01]  /*0190*/  IMAD.WIDE R2, R5, 0x4, R2 ;  /* 0x0000000405027825 */ /* 0x001fe200078e0202 */
[----:B------:R-:W-:Y:S02]  /*01a0*/  UISETP.GE.U32.AND UP0, UPT, UR5, 0x3, UPT ;  /* 0x000000030500788c */ /* 0x000fe4000bf06070 */
[----:B------:R-:W-:-:S05]  /*01b0*/  IADD3 R10, P0, PT, R2, 0x10, RZ ;  /* 0x00000010020a7810 */ /* 0x000fca0007f1e0ff */
[----:B------:R-:W-:-:S08]  /*01c0*/  IMAD.X R12, RZ, RZ, R3, P0 ;  /* 0x000000ffff0c7224 */ /* 0x000fd000000e0603 */
.L_x_7:
[----:B------:R-:W0:Y:S01]  /*01d0*/  LDCU UR5, c[0x0][0x398] ;  /* 0x00007300ff0577ac */ /* 0x000e220008000800 */
[----:B------:R-:W-:-:S04]  /*01e0*/  IMAD.WIDE.U32 R4, R11, 0x4, R2 ;  /* 0x000000040b047825 */ /* 0x000fc800078e0002 */
[----:B------:R-:W-:Y:S01]  /*01f0*/  IMAD.MOV.U32 R6, RZ, RZ, RZ ;  /* 0x000000ffff067224 */ /* 0x000fe200078e00ff */
[----:B0-----:R-:W-:Y:S02]  /*0200*/  UISETP.GE.U32.AND UP1, UPT, UR5, 0x8, UPT ;  /* 0x000000080500788c */ /* 0x001fe4000bf26070 */
[C---:B------:R-:W-:Y:S02]  /*0210*/  IMAD R13, R11.reuse, UR5, RZ ;  /* 0x000000050b0d7c24 */ /* 0x040fe4000f8e02ff */
[----:B------:R-:W-:-:S05]  /*0220*/  VIADD R11, R11, 0x1 ;  /* 0x000000010b0b7836 */ /* 0x000fca0000000000 */
[----:B------:R-:W-:Y:S01]  /*0230*/  ISETP.NE.AND P0, PT, R11, UR5, PT ;  /* 0x000000050b007c0c */ /* 0x000fe2000bf05270 */
[----:B------:R-:W-:-:S12]  /*0240*/  BRA.U !UP1, `(.L_x_1) ;  /* 0x00000005092c7547 */ /* 0x000fd8000b800000 */
[----:B------:R-:W-:Y:S01]  /*0250*/  IMAD.U32 R6, RZ, RZ, UR6 ;  /* 0x00000006ff067e24 */ /* 0x000fe2000f8e00ff */
[----:B------:R-:W-:Y:S01]  /*0260*/  UMOV UR5, UR8 ;  /* 0x0000000800057c82 */ /* 0x000fe20008000000 */
[----:B------:R-:W-:Y:S02]  /*0270*/  IMAD.U32 R7, RZ, RZ, UR7 ;  /* 0x00000007ff077e24 */ /* 0x000fe4000f8e00ff */
[----:B------:R-:W-:Y:S02]  /*0280*/  IMAD.MOV.U32 R16, RZ, RZ, R10 ;  /* 0x000000ffff107224 */ /* 0x000fe400078e000a */
[----:B------:R-:W-:-:S04]  /*0290*/  IMAD.WIDE.U32 R6, R13, 0x4, R6 ;  /* 0x000000040d067825 */ /* 0x000fc800078e0006 */
[----:B------:R-:W-:-:S07]  /*02a0*/  IMAD.MOV.U32 R17, RZ, RZ, R12 ;  /* 0x000000ffff117224 */ /* 0x000fce00078e000c */
.L_x_2:
[----:B------:R-:W2:Y:S04]  /*02b0*/  LDG.E R15, desc[UR12][R6.64+-0x10] ;  /* 0xfffff00c060f7981 */ /* 0x000ea8000c1e1900 */
[----:B------:R-:W3:Y:S04]  /*02c0*/  LDG.E R8, desc[UR12][R6.64+-0xc] ;  /* 0xfffff40c06087981 */ /* 0x000ee8000c1e1900 */
[----:B------:R-:W4:Y:S04]  /*02d0*/  LDG.E R9, desc[UR12][R6.64+-0x8] ;  /* 0xfffff80c06097981 */ /* 0x000f28000c1e1900 */
[----:B------:R-:W5:Y:S04]  /*02e0*/  LDG.E R19, desc[UR12][R6.64+-0x4] ;  /* 0xfffffc0c06137981 */ /* 0x000f68000c1e1900 */
[----:B------:R-:W5:Y:S04]  /*02f0*/  LDG.E R22, desc[UR12][R6.64] ;  /* 0x0000000c06167981 */ /* 0x000f68000c1e1900 */
[----:B------:R-:W5:Y:S01]  /*0300*/  LDG.E R23, desc[UR12][R6.64+0x4] ;  /* 0x0000040c06177981 */ /* 0x000f62000c1e1900 */
[----:B--2---:R-:W-:-:S02]  /*0310*/  ISETP.NE.AND P2, PT, R15, RZ, PT ;  /* 0x000000ff0f00720c */ /* 0x004fc40003f45270 */
[----:B---3--:R-:W-:Y:S01]  /*0320*/  ISETP.NE.AND P5, PT, R8, RZ, PT ;  /* 0x000000ff0800720c */ /* 0x008fe20003fa5270 */
[----:B------:R-:W-:Y:S02]  /*0330*/  IMAD.MOV.U32 R8, RZ, RZ, R16 ;  /* 0x000000ffff087224 */ /* 0x000fe400078e0010 */
[----:B------:R-:W2:Y:S01]  /*0340*/  LDG.E R16, desc[UR12][R6.64+0x8] ;  /* 0x0000080c06107981 */ /* 0x000ea2000c1e1900 */
[----:B----4-:R-:W-:Y:S01]  /*0350*/  ISETP.NE.AND P4, PT, R9, RZ, PT ;  /* 0x000000ff0900720c */ /* 0x010fe20003f85270 */
[----:B------:R-:W-:Y:S02]  /*0360*/  IMAD.MOV.U32 R9, RZ, RZ, R17 ;  /* 0x000000ffff097224 */ /* 0x000fe400078e0011 */
[----:B------:R-:W3:Y:S04]  /*0370*/  LDG.E R17, desc[UR12][R6.64+0xc] ;  /* 0x00000c0c06117981 */ /* 0x000ee8000c1e1900 */
[----:B------:R-:W4:Y:S04]  /*0380*/  @P2 LDG.E R15, desc[UR12][R4.64] ;  /* 0x0000000c040f2981 */ /* 0x000f28000c1e1900 */
[----:B------:R-:W4:Y:S04]  /*0390*/  @P2 LDG.E R18, desc[UR12][R8.64+-0x10] ;  /* 0xfffff00c08122981 */ /* 0x000f28000c1e1900 */
[----:B------:R-:W2:Y:S04]  /*03a0*/  @P5 LDG.E R25, desc[UR12][R4.64] ;  /* 0x0000000c04195981 */ /* 0x000ea8000c1e1900 */
[----:B------:R-:W2:Y:S04]  /*03b0*/  @P5 LDG.E R20, desc[UR12][R8.64+-0xc] ;  /* 0xfffff40c08145981 */ /* 0x000ea8000c1e1900 */
[----:B------:R-:W3:Y:S04]  /*03c0*/  @P4 LDG.E R24, desc[UR12][R4.64] ;  /* 0x0000000c04184981 */ /* 0x000ee8000c1e1900 */
[----:B------:R-:W3:Y:S01]  /*03d0*/  @P4 LDG.E R21, desc[UR12][R8.64+-0x8] ;  /* 0xfffff80c08154981 */ /* 0x000ee2000c1e1900 */
[----:B-----5:R-:W-:Y:S01]  /*03e0*/  ISETP.NE.AND P1, PT, R19, RZ, PT ;  /* 0x000000ff1300720c */ /* 0x020fe20003f25270 */
[----:B------:R-:W-:Y:S01]  /*03f0*/  IMAD.MOV.U32 R19, RZ, RZ, RZ ;  /* 0x000000ffff137224 */ /* 0x000fe200078e00ff */
[----:B----4-:R-:W-:-:S02]  /*0400*/  @P2 ISETP.NE.AND P3, PT, R15, R18, PT ;  /* 0x000000120f00220c */ /* 0x010fc40003f65270 */
[----:B--2---:R-:W-:Y:S01]  /*0410*/  @P5 ISETP.NE.AND P6, PT, R25, R20, PT ;  /* 0x000000141900520c */ /* 0x004fe20003fc5270 */
[----:B------:R-:W-:Y:S01]  /*0420*/  IMAD.MOV.U32 R20, RZ, RZ, RZ ;  /* 0x000000ffff147224 */ /* 0x000fe200078e00ff */
[----:B------:R-:W-:Y:S01]  /*0430*/  @P2 SEL R19, RZ, 0x1, P3 ;  /* 0x00000001ff132807 */ /* 0x000fe20001800000 */
[----:B------:R-:W-:Y:S01]  /*0440*/  IMAD.MOV.U32 R15, RZ, RZ, RZ ;  /* 0x000000ffff0f7224 */ /* 0x000fe200078e00ff */
[----:B------:R-:W-:-:S05]  /*0450*/  ISETP.NE.AND P2, PT, R22, RZ, PT ;  /* 0x000000ff1600720c */ /* 0x000fca0003f45270 */
[----:B------:R-:W2:Y:S01]  /*0460*/  @P1 LDG.E R18, desc[UR12][R4.64] ;  /* 0x0000000c04121981 */ /* 0x000ea2000c1e1900 */
[----:B------:R-:W-:Y:S02]  /*0470*/  ISETP.NE.AND P3, PT, R23, RZ, PT ;  /* 0x000000ff1700720c */ /* 0x000fe40003f65270 */
[----:B------:R-:W-:Y:S02]  /*0480*/  @P5 SEL R20, RZ, 0x1, P6 ;  /* 0x00000001ff145807 */ /* 0x000fe40003000000 */
[----:B---3--:R-:W-:Y:S02]  /*0490*/  @P4 ISETP.NE.AND P6, PT, R24, R21, PT ;  /* 0x000000151800420c */ /* 0x008fe40003fc5270 */
[----:B------:R-:W-:Y:S01]  /*04a0*/  ISETP.NE.AND P5, PT, R16, RZ, PT ;  /* 0x000000ff1000720c */ /* 0x000fe20003fa5270 */
[----:B------:R-:W2:Y:S01]  /*04b0*/  @P1 LDG.E R21, desc[UR12][R8.64+-0x4] ;  /* 0xfffffc0c08151981 */ /* 0x000ea2000c1e1900 */
[----:B------:R-:W-:Y:S02]  /*04c0*/  @P4 SEL R15, RZ, 0x1, P6 ;  /* 0x00000001ff0f4807 */ /* 0x000fe40003000000 */
[----:B------:R-:W-:Y:S01]  /*04d0*/  ISETP.NE.AND P4, PT, R17, RZ, PT ;  /* 0x000000ff1100720c */ /* 0x000fe20003f85270 */
[----:B------:R-:W3:Y:S04]  /*04e0*/  @P2 LDG.E R25, desc[UR12][R4.64] ;  /* 0x0000000c04192981 */ /* 0x000ee8000c1e1900 */
[----:B------:R-:W3:Y:S04]  /*04f0*/  @P2 LDG.E R22, desc[UR12][R8.64] ;  /* 0x0000000c08162981 */ /* 0x000ee8000c1e1900 */
[----:B------:R-:W4:Y:S04]  /*0500*/  @P3 LDG.E R26, desc[UR12][R4.64] ;  /* 0x0000000c041a3981 */ /* 0x000f28000c1e1900 */
[----:B------:R-:W4:Y:S01]  /*0510*/  @P3 LDG.E R23, desc[UR12][R8.64+0x4] ;  /* 0x0000040c08173981 */ /* 0x000f22000c1e1900 */
[----:B------:R-:W-:-:S03]  /*0520*/  IADD3 R24, PT, PT, R20, R19, R14 ;  /* 0x0000001314187210 */ /* 0x000fc60007ffe00e */
[----:B------:R-:W5:Y:S04]  /*0530*/  @P5 LDG.E R14, desc[UR12][R4.64] ;  /* 0x0000000c040e5981 */ /* 0x000f68000c1e1900 */
[----:B------:R-:W5:Y:S04]  /*0540*/  @P5 LDG.E R17, desc[UR12][R8.64+0x8] ;  /* 0x0000080c08115981 */ /* 0x000f68000c1e1900 */
[----:B------:R-:W5:Y:S04]  /*0550*/  @P4 LDG.E R16, desc[UR12][R4.64] ;  /* 0x0000000c04104981 */ /* 0x000f68000c1e1900 */
[----:B------:R-:W5:Y:S01]  /*0560*/  @P4 LDG.E R19, desc[UR12][R8.64+0xc] ;  /* 0x00000c0c08134981 */ /* 0x000f62000c1e1900 */
[----:B------:R-:W-:-:S04]  /*0570*/  UIADD3 UR5, UPT, UPT, UR5, 0x8, URZ ;  /* 0x0000000805057890 */ /* 0x000fc8000fffe0ff */
[----:B------:R-:W-:Y:S01]  /*0580*/  UISETP.NE.AND UP1, UPT, UR5, URZ, UPT ;  /* 0x000000ff0500728c */ /* 0x000fe2000bf25270 */
[----:B--2---:R-:W-:Y:S01]  /*0590*/  @P1 ISETP.NE.AND P6, PT, R18, R21, PT ;  /* 0x000000151200120c */ /* 0x004fe20003fc5270 */
[----:B------:R-:W-:-:S03]  /*05a0*/  IMAD.MOV.U32 R18, RZ, RZ, RZ ;  /* 0x000000ffff127224 */ /* 0x000fc600078e00ff */
[----:B------:R-:W-:Y:S02]  /*05b0*/  @P1 SEL R18, RZ, 0x1, P6 ;  /* 0x00000001ff121807 */ /* 0x000fe40003000000 */
[----:B------:R-:W-:Y:S02]  /*05c0*/  CS2R R20, SRZ ;  /* 0x0000000000147805 */ /* 0x000fe4000001ff00 */
[----:B---3--:R-:W-:Y:S02]  /*05d0*/  @P2 ISETP.NE.AND P1, PT, R25, R22, PT ;  /* 0x000000161900220c */ /* 0x008fe40003f25270 */
[----:B------:R-:W-:Y:S02]  /*05e0*/  IADD3 R15, PT, PT, R18, R15, R24 ;  /* 0x0000000f120f7210 */ /* 0x000fe40007ffe018 */
[----:B------:R-:W-:Y:S02]  /*05f0*/  @P2 SEL R20, RZ, 0x1, P1 ;  /* 0x00000001ff142807 */ /* 0x000fe40000800000 */
[----:B----4-:R-:W-:-:S04]  /*0600*/  @P3 ISETP.NE.AND P6, PT, R26, R23, PT ;  /* 0x000000171a00320c */ /* 0x010fc80003fc5270 */
[----:B------:R-:W-:Y:S02]  /*0610*/  @P3 SEL R21, RZ, 0x1, P6 ;  /* 0x00000001ff153807 */ /* 0x000fe40003000000 */
[----:B-----5:R-:W-:Y:S01]  /*0620*/  @P5 ISETP.NE.AND P1, PT, R14, R17, PT ;  /* 0x000000110e00520c */ /* 0x020fe20003f25270 */
[----:B------:R-:W-:Y:S01]  /*0630*/  IMAD.MOV.U32 R14, RZ, RZ, RZ ;  /* 0x000000ffff0e7224 */ /* 0x000fe200078e00ff */
[----:B------:R-:W-:Y:S01]  /*0640*/  IADD3 R20, PT, PT, R21, R20, R15 ;  /* 0x0000001415147210 */ /* 0x000fe20007ffe00f */
[----:B------:R-:W-:Y:S01]  /*0650*/  IMAD.MOV.U32 R15, RZ, RZ, RZ ;  /* 0x000000ffff0f7224 */ /* 0x000fe200078e00ff */
[----:B------:R-:W-:Y:S02]  /*0660*/  IADD3 R6, P3, PT, R6, 0x20, RZ ;  /* 0x0000002006067810 */ /* 0x000fe40007f7e0ff */
[----:B------:R-:W-:Y:S02]  /*0670*/  @P4 ISETP.NE.AND P2, PT, R16, R19, PT ;  /* 0x000000131000420c */ /* 0x000fe40003f45270 */
[----:B------:R-:W-:-:S02]  /*0680*/  IADD3 R16, P6, PT, R8, 0x20, RZ ;  /* 0x0000002008107810 */ /* 0x000fc40007fde0ff */
[----:B------:R-:W-:Y:S02]  /*0690*/  @P5 SEL R14, RZ, 0x1, P1 ;  /* 0x00000001ff0e5807 */ /* 0x000fe40000800000 */
[----:B------:R-:W-:Y:S01]  /*06a0*/  @P4 SEL R15, RZ, 0x1, P2 ;  /* 0x00000001ff0f4807 */ /* 0x000fe20001000000 */
[----:B------:R-:W-:Y:S02]  /*06b0*/  IMAD.X R7, RZ, RZ, R7, P3 ;  /* 0x000000ffff077224 */ /* 0x000fe400018e0607 */
[----:B------:R-:W-:Y:S01]  /*06c0*/  IMAD.X R17, RZ, RZ, R9, P6 ;  /* 0x000000ffff117224 */ /* 0x000fe200030e0609 */
[----:B------:R-:W-:Y:S01]  /*06d0*/  IADD3 R14, PT, PT, R15, R14, R20 ;  /* 0x0000000e0f0e7210 */ /* 0x000fe20007ffe014 */
[----:B------:R-:W-:Y:S06]  /*06e0*/  BRA.U UP1, `(.L_x_2) ;  /* 0xfffffff901f07547 */ /* 0x000fec000b83ffff */
[----:B------:R-:W-:-:S07]  /*06f0*/  IMAD.U32 R6, RZ, RZ, UR10 ;  /* 0x0000000aff067e24 */ /* 0x000fce000f8e00ff */
.L_x_1:
[----:B------:R-:W-:-:S09]  /*0700*/  UISETP.NE.AND UP1, UPT, UR9, URZ, UPT ;  /* 0x000000ff0900728c */ /* 0x000fd2000bf25270 */
[----:B------:R-:W-:Y:S05]  /*0710*/  BRA.U !UP1, `(.L_x_3) ;  /* 0x0000000509607547 */ /* 0x000fea000b800000 */
[----:B------:R-:W-:Y:S01]  /*0720*/  UISETP.NE.AND UP1, UPT, UR4, URZ, UPT ;  /* 0x000000ff0400728c */ /* 0x000fe2000bf25270 */
[----:B------:R-:W-:Y:S10]  /*0730*/  BRA.U !UP0, `(.L_x_4) ;  /* 0x0000000108a47547 */ /* 0x000ff4000b800000 */
[----:B------:R-:W0:Y:S01]  /*0740*/  LDC.64 R18, c[0x0][0x380] ;  /* 0x0000e000ff127b82 */ /* 0x000e220000000a00 */
[C---:B------:R-:W-:Y:S01]  /*0750*/  IMAD.IADD R7, R13.reuse, 0x1, R6 ;  /* 0x000000010d077824 */ /* 0x040fe200078e0206 */
[----:B------:R-:W-:-:S05]  /*0760*/  IADD3 R15, P1, PT, R13, R6, RZ ;  /* 0x000000060d0f7210 */ /* 0x000fca0007f3e0ff */
[----:B------:R-:W-:Y:S01]  /*0770*/  IMAD.X R16, RZ, RZ, RZ, P1 ;  /* 0x000000ffff107224 */ /* 0x000fe200008e06ff */
[----:B------:R-:W1:Y:S01]  /*0780*/  LDC.64 R8, c[0x0][0x380] ;  /* 0x0000e000ff087b82 */ /* 0x000e620000000a00 */
[----:B0-----:R-:W-:-:S06]  /*0790*/  IMAD.WIDE.U32 R18, R7, 0x4, R18 ;  /* 0x0000000407127825 */ /* 0x001fcc00078e0012 */
[----:B------:R-:W2:Y:S01]  /*07a0*/  LDG.E R18, desc[UR12][R18.64] ;  /* 0x0000000c12127981 */ /* 0x000ea2000c1e1900 */
[----:B-1----:R-:W-:-:S04]  /*07b0*/  LEA R8, P1, R15, R8, 0x2 ;  /* 0x000000080f087211 */ /* 0x002fc800078210ff */
[----:B------:R-:W-:-:S05]  /*07c0*/  LEA.HI.X R9, R15, R9, R16, 0x2, P1 ;  /* 0x000000090f097211 */ /* 0x000fca00008f1410 */
[----:B------:R-:W3:Y:S04]  /*07d0*/  LDG.E R7, desc[UR12][R8.64+0x4] ;  /* 0x0000040c08077981 */ /* 0x000ee8000c1e1900 */
[----:B------:R-:W4:Y:S04]  /*07e0*/  LDG.E R15, desc[UR12][R8.64+0x8] ;  /* 0x0000080c080f7981 */ /* 0x000f28000c1e1900 */
[----:B------:R-:W5:Y:S01]  /*07f0*/  LDG.E R20, desc[UR12][R8.64+0xc] ;  /* 0x00000c0c08147981 */ /* 0x000f62000c1e1900 */
[----:B------:R-:W-:Y:S01]  /*0800*/  IMAD.WIDE.U32 R16, R6, 0x4, R2 ;  /* 0x0000000406107825 */ /* 0x000fe200078e0002 */
[----:B--2---:R-:W-:-:S02]  /*0810*/  ISETP.NE.AND P4, PT, R18, RZ, PT ;  /* 0x000000ff1200720c */ /* 0x004fc40003f85270 */
[----:B---3--:R-:W-:-:S11]  /*0820*/  ISETP.NE.AND P1, PT, R7, RZ, PT ;  /* 0x000000ff0700720c */ /* 0x008fd60003f25270 */
[----:B------:R-:W2:Y:S01]  /*0830*/  @P4 LDG.E R7, desc[UR12][R16.64] ;  /* 0x0000000c10074981 */ /* 0x000ea2000c1e1900 */
[----:B----4-:R-:W-:Y:S02]  /*0840*/  ISETP.NE.AND P3, PT, R15, RZ, PT ;  /* 0x000000ff0f00720c */ /* 0x010fe40003f65270 */
[----:B-----5:R-:W-:Y:S02]  /*0850*/  ISETP.NE.AND P2, PT, R20, RZ, PT ;  /* 0x000000ff1400720c */ /* 0x020fe40003f45270 */
[----:B------:R-:W2:Y:S04]  /*0860*/  @P4 LDG.E R20, desc[UR12][R4.64] ;  /* 0x0000000c04144981 */ /* 0x000ea8000c1e1900 */
[----:B------:R-:W3:Y:S04]  /*0870*/  @P1 LDG.E R22, desc[UR12][R4.64] ;  /* 0x0000000c04161981 */ /* 0x000ee8000c1e1900 */
[----:B------:R-:W3:Y:S04]  /*0880*/  @P1 LDG.E R15, desc[UR12][R16.64+0x4] ;  /* 0x0000040c100f1981 */ /* 0x000ee8000c1e1900 */
[----:B------:R-:W4:Y:S04]  /*0890*/  @P3 LDG.E R19, desc[UR12][R4.64] ;  /* 0x0000000c04133981 */ /* 0x000f28000c1e1900 */
[----:B------:R-:W4:Y:S04]  /*08a0*/  @P3 LDG.E R8, desc[UR12][R16.64+0x8] ;  /* 0x0000080c10083981 */ /* 0x000f28000c1e1900 */
[----:B------:R-:W5:Y:S04]  /*08b0*/  @P2 LDG.E R9, desc[UR12][R16.64+0xc] ;  /* 0x00000c0c10092981 */ /* 0x000f68000c1e1900 */
[----:B------:R-:W5:Y:S01]  /*08c0*/  @P2 LDG.E R24, desc[UR12][R4.64] ;  /* 0x0000000c04182981 */ /* 0x000f62000c1e1900 */
[----:B------:R-:W-:Y:S01]  /*08d0*/  VIADD R6, R6, 0x4 ;  /* 0x0000000406067836 */ /* 0x000fe20000000000 */
[----:B--2---:R-:W-:Y:S01]  /*08e0*/  @P4 ISETP.NE.AND P5, PT, R20, R7, PT ;  /* 0x000000071400420c */ /* 0x004fe20003fa5270 */
[----:B------:R-:W-:-:S03]  /*08f0*/  IMAD.MOV.U32 R7, RZ, RZ, RZ ;  /* 0x000000ffff077224 */ /* 0x000fc600078e00ff */
[----:B------:R-:W-:Y:S02]  /*0900*/  @P4 SEL R7, RZ, 0x1, P5 ;  /* 0x00000001ff074807 */ /* 0x000fe40002800000 */
[----:B---3--:R-:W-:-:S03]  /*0910*/  @P1 ISETP.NE.AND P4, PT, R22, R15, PT ;  /* 0x0000000f1600120c */ /* 0x008fc60003f85270 */
[----:B------:R-:W-:Y:S02]  /*0920*/  IMAD.IADD R18, R14, 0x1, R7 ;  /* 0x000000010e127824 */ /* 0x000fe400078e0207 */
[----:B------:R-:W-:Y:S01]  /*0930*/  IMAD.MOV.U32 R7, RZ, RZ, RZ ;  /* 0x000000ffff077224 */ /* 0x000fe200078e00ff */
[----:B------:R-:W-:Y:S02]  /*0940*/  @P1 SEL R7, RZ, 0x1, P4 ;  /* 0x00000001ff071807 */ /* 0x000fe40002000000 */
[----:B----4-:R-:W-:Y:S01]  /*0950*/  @P3 ISETP.NE.AND P5, PT, R19, R8, PT ;  /* 0x000000081300320c */ /* 0x010fe20003fa5270 */
[----:B------:R-:W-:-:S03]  /*0960*/  IMAD.MOV.U32 R8, RZ, RZ, RZ ;  /* 0x000000ffff087224 */ /* 0x000fc600078e00ff */
[----:B------:R-:W-:Y:S01]  /*0970*/  @P3 SEL R8, RZ, 0x1, P5 ;  /* 0x00000001ff083807 */ /* 0x000fe20002800000 */
[----:B------:R-:W-:Y:S01]  /*0980*/  IMAD.MOV.U32 R14, RZ, RZ, RZ ;  /* 0x000000ffff0e7224 */ /* 0x000fe200078e00ff */
[----:B-----5:R-:W-:Y:S02]  /*0990*/  @P2 ISETP.NE.AND P6, PT, R24, R9, PT ;  /* 0x000000091800220c */ /* 0x020fe40003fc5270 */
[----:B------:R-:W-:Y:S02]  /*09a0*/  IADD3 R7, PT, PT, R8, R7, R18 ;  /* 0x0000000708077210 */ /* 0x000fe40007ffe012 */
[----:B------:R-:W-:-:S05]  /*09b0*/  @P2 SEL R14, RZ, 0x1, P6 ;  /* 0x00000001ff0e2807 */ /* 0x000fca0003000000 */
[----:B------:R-:W-:-:S07]  /*09c0*/  IMAD.IADD R14, R7, 0x1, R14 ;  /* 0x00000001070e7824 */ /* 0x000fce00078e020e */
.L_x_4:
[----:B------:R-:W-:Y:S05]  /*09d0*/  BRA.U !UP1, `(.L_x_3) ;  /* 0x0000000109b07547 */ /* 0x000fea000b800000 */
[----:B------:R-:W0:Y:S01]  /*09e0*/  LDCU UR5, c[0x0][0x398] ;  /* 0x00007300ff0577ac */ /* 0x000e220008000800 */
[----:B------:R-:W-:Y:S02]  /*09f0*/  UISETP.NE.AND UP1, UPT, UR4, 0x1, UPT ;  /* 0x000000010400788c */ /* 0x000fe4000bf25270 */
[----:B0-----:R-:W-:-:S07]  /*0a00*/  ULOP3.LUT UP2, URZ, UR5, 0x1, URZ, 0xc0, !UPT ;  /* 0x0000000105ff7892 */ /* 0x001fce000f84c0ff */
[----:B------:R-:W-:Y:S05]  /*0a10*/  BRA.U !UP1, `(.L_x_5) ;  /* 0x0000000109687547 */ /* 0x000fea000b800000 */
        /* <DEDUP_REMOVED lines=9> */
[----:B------:R-:W3:Y:S01]  /*0ab0*/  LDG.E R8, desc[UR12][R8.64+0x4] ;  /* 0x0000040c08087981 */ /* 0x000ee2000c1e1900 */
[----:B------:R-:W-:Y:S01]  /*0ac0*/  IMAD.WIDE.U32 R18, R6, 0x4, R2 ;  /* 0x0000000406127825 */ /* 0x000fe200078e0002 */
[----:B--2---:R-:W-:Y:S02]  /*0ad0*/  ISETP.NE.AND P3, PT, R16, RZ, PT ;  /* 0x000000ff1000720c */ /* 0x004fe40003f65270 */
[----:B---3--:R-:W-:-:S11]  /*0ae0*/  ISETP.NE.AND P2, PT, R8, RZ, PT ;  /* 0x000000ff0800720c */ /* 0x008fd60003f45270 */
[----:B------:R-:W2:Y:S04]  /*0af0*/  @P3 LDG.E R22, desc[UR12][R4.64] ;  /* 0x0000000c04163981 */ /* 0x000ea8000c1e1900 */
[----:B------:R-:W2:Y:S04]  /*0b00*/  @P3 LDG.E R7, desc[UR12][R18.64] ;  /* 0x0000000c12073981 */ /* 0x000ea8000c1e1900 */
[----:B------:R-:W3:Y:S04]  /*0b10*/  @P2 LDG.E R20, desc[UR12][R18.64+0x4] ;  /* 0x0000040c12142981 */ /* 0x000ee8000c1e1900 */
[----:B------:R-:W3:Y:S01]  /*0b20*/  @P2 LDG.E R21, desc[UR12][R4.64] ;  /* 0x0000000c04152981 */ /* 0x000ee2000c1e1900 */
[----:B------:R-:W-:-:S02]  /*0b30*/  IMAD.MOV.U32 R15, RZ, RZ, RZ ;  /* 0x000000ffff0f7224 */ /* 0x000fc400078e00ff */
[----:B------:R-:W-:Y:S01]  /*0b40*/  VIADD R6, R6, 0x2 ;  /* 0x0000000206067836 */ /* 0x000fe20000000000 */
[----:B--2---:R-:W-:Y:S01]  /*0b50*/  @P3 ISETP.NE.AND P1, PT, R22, R7, PT ;  /* 0x000000071600320c */ /* 0x004fe20003f25270 */
[----:B------:R-:W-:-:S03]  /*0b60*/  IMAD.MOV.U32 R7, RZ, RZ, RZ ;  /* 0x000000ffff077224 */ /* 0x000fc600078e00ff */
[----:B------:R-:W-:Y:S02]  /*0b70*/  @P3 SEL R7, RZ, 0x1, P1 ;  /* 0x00000001ff073807 */ /* 0x000fe40000800000 */
[----:B---3--:R-:W-:-:S03]  /*0b80*/  @P2 ISETP.NE.AND P1, PT, R21, R20, PT ;  /* 0x000000141500220c */ /* 0x008fc60003f25270 */
[----:B------:R-:W-:Y:S01]  /*0b90*/  IMAD.IADD R14, R14, 0x1, R7 ;  /* 0x000000010e0e7824 */ /* 0x000fe200078e0207 */
[----:B------:R-:W-:-:S05]  /*0ba0*/  @P2 SEL R15, RZ, 0x1, P1 ;  /* 0x00000001ff0f2807 */ /* 0x000fca0000800000 */
[----:B------:R-:W-:-:S07]  /*0bb0*/  IMAD.IADD R14, R14, 0x1, R15 ;  /* 0x000000010e0e7824 */ /* 0x000fce00078e020f */
.L_x_5:
[----:B------:R-:W-:Y:S05]  /*0bc0*/  BRA.U !UP2, `(.L_x_3) ;  /* 0x000000010a347547 */ /* 0x000fea000b800000 */
[----:B------:R-:W0:Y:S01]  /*0bd0*/  LDC.64 R8, c[0x0][0x380] ;  /* 0x0000e000ff087b82 */ /* 0x000e220000000a00 */
[----:B------:R-:W-:-:S04]  /*0be0*/  IMAD.IADD R13, R13, 0x1, R6 ;  /* 0x000000010d0d7824 */ /* 0x000fc800078e0206 */
[----:B0-----:R-:W-:-:S06]  /*0bf0*/  IMAD.WIDE.U32 R8, R13, 0x4, R8 ;  /* 0x000000040d087825 */ /* 0x001fcc00078e0008 */
[----:B------:R-:W2:Y:S01]  /*0c00*/  LDG.E R8, desc[UR12][R8.64] ;  /* 0x0000000c08087981 */ /* 0x000ea2000c1e1900 */
[----:B------:R-:W-:Y:S01]  /*0c10*/  IMAD.MOV.U32 R13, RZ, RZ, RZ ;  /* 0x000000ffff0d7224 */ /* 0x000fe200078e00ff */
[----:B--2---:R-:W-:-:S13]  /*0c20*/  ISETP.NE.AND P1, PT, R8, RZ, PT ;  /* 0x000000ff0800720c */ /* 0x004fda0003f25270 */
[----:B------:R-:W-:Y:S05]  /*0c30*/  @!P1 BRA `(.L_x_6) ;  /* 0x0000000000149947 */ /* 0x000fea0003800000 */
[----:B------:R-:W-:Y:S01]  /*0c40*/  IMAD.WIDE.U32 R6, R6, 0x4, R2 ;  /* 0x0000000406067825 */ /* 0x000fe200078e0002 */
[----:B------:R-:W2:Y:S05]  /*0c50*/  LDG.E R5, desc[UR12][R4.64] ;  /* 0x0000000c04057981 */ /* 0x000eaa000c1e1900 */
[----:B------:R-:W2:Y:S02]  /*0c60*/  LDG.E R6, desc[UR12][R6.64] ;  /* 0x0000000c06067981 */ /* 0x000ea4000c1e1900 */
[----:B--2---:R-:W-:-:S04]  /*0c70*/  ISETP.NE.AND P1, PT, R5, R6, PT ;  /* 0x000000060500720c */ /* 0x004fc80003f25270 */
[----:B------:R-:W-:-:S09]  /*0c80*/  SEL R13, RZ, 0x1, P1 ;  /* 0x00000001ff0d7807 */ /* 0x000fd20000800000 */
.L_x_6:
[----:B------:R-:W-:-:S07]  /*0c90*/  IMAD.IADD R14, R14, 0x1, R13 ;  /* 0x000000010e0e7824 */ /* 0x000fce00078e020d */
.L_x_3:
[----:B------:R-:W-:Y:S05]  /*0ca0*/  @P0 BRA `(.L_x_7) ;  /* 0xfffffff400480947 */ /* 0x000fea000383ffff */
.L_x_0:
[----:B------:R-:W0:Y:S02]  /*0cb0*/  LDC.64 R2, c[0x0][0x390] ;  /* 0x0000e400ff027b82 */ /* 0x000e240000000a00 */
[----:B0-----:R-:W-:-:S05]  /*0cc0*/  IMAD.WIDE R2, R0, 0x4, R2 ;  /* 0x0000000400027825 */ /* 0x001fca00078e0202 */
[----:B------:R-:W-:Y:S01]  /*0cd0*/  STG.E desc[UR12][R2.64], R14 ;  /* 0x0000000e02007986 */ /* 0x000fe2000c10190c */
[----:B------:R-:W-:Y:S05]  /*0ce0*/  EXIT ;  /* 0x000000000000794d */ /* 0x000fea0003800000 */
.L_x_8:
[----:B------:R-:W-:-:S00]  /*0cf0*/  BRA `(.L_x_8) ;  /* 0xfffffffc00fc7947 */ /* 0x000fc0000383ffff */
[----:B------:R-:W-:-:S00]  /*0d00*/  NOP ;  /* 0x0000000000007918 */ /* 0x000fc00000000000 */
[----:B------:R-:W-:-:S00]  /*0d10*/  NOP ;  /* 0x0000000000007918 */ /* 0x000fc00000000000 */
[----:B------:R-:W-:-:S00]  /*0d20*/  NOP ;  /* 0x0000000000007918 */ /* 0x000fc00000000000 */
[----:B------:R-:W-:-:S00]  /*0d30*/  NOP ;  /* 0x0000000000007918 */ /* 0x000fc00000000000 */
[----:B------:R-:W-:-:S00]  /*0d40*/  NOP ;  /* 0x0000000000007918 */ /* 0x000fc00000000000 */
[----:B------:R-:W-:-:S00]  /*0d50*/  NOP ;  /* 0x0000000000007918 */ /* 0x000fc00000000000 */
[----:B------:R-:W-:-:S00]  /*0d60*/  NOP ;  /* 0x0000000000007918 */ /* 0x000fc00000000000 */
[----:B------:R-:W-:-:S00]  /*0d70*/  NOP ;  /* 0x0000000000007918 */ /* 0x000fc00000000000 */
.L_x_9:


//--------------------- .nv.shared.reserved.0     --------------------------
	.section	.nv.shared.reserved.0,"aw",@nobits
	.weak		__nv_reservedSMEM_offset_0_alias
	.size		__nv_reservedSMEM_offset_0_alias, 0, 64
	.other		__nv_reservedSMEM_offset_0_alias,@"STO_CUDA_RESERVED_SHARED STV_DEFAULT"
__nv_reservedSMEM_offset_0_alias:
	.zero		0
	.zero		64


//--------------------- .nv.constant0._Z22calculateFitnessKernelPiS_S_ii --------------------------
	.section	.nv.constant0._Z22calculateFitnessKernelPiS_S_ii,"a",@progbits
	.sectionflags	@""
	.align	4
.nv.constant0._Z22calculateFitnessKernelPiS_S_ii:
	.zero		928


//--------------------- SYMBOLS --------------------------

	.type		.nv.reservedSmem.offset0,@object
	.size		.nv.reservedSmem.offset0,0x4
